//
// Generated by NVIDIA NVVM Compiler
//
// Compiler Build ID: CL-36424714
// Cuda compilation tools, release 13.0, V13.0.88
// Based on NVVM 20.0.0
//

.version 9.0
.target sm_100
.address_size 64

	// .globl	_Z13mergesort_gpuPiS_ii
.global .align 1 .b8 _ZN34_INTERNAL_2dbd3842_4_k_cu_00c7cf8e4cuda3std3__45__cpo5beginE[1];
.global .align 1 .b8 _ZN34_INTERNAL_2dbd3842_4_k_cu_00c7cf8e4cuda3std3__45__cpo3endE[1];
.global .align 1 .b8 _ZN34_INTERNAL_2dbd3842_4_k_cu_00c7cf8e4cuda3std3__45__cpo6cbeginE[1];
.global .align 1 .b8 _ZN34_INTERNAL_2dbd3842_4_k_cu_00c7cf8e4cuda3std3__45__cpo4cendE[1];
.global .align 1 .b8 _ZN34_INTERNAL_2dbd3842_4_k_cu_00c7cf8e4cuda3std3__45__cpo6rbeginE[1];
.global .align 1 .b8 _ZN34_INTERNAL_2dbd3842_4_k_cu_00c7cf8e4cuda3std3__45__cpo4rendE[1];
.global .align 1 .b8 _ZN34_INTERNAL_2dbd3842_4_k_cu_00c7cf8e4cuda3std3__45__cpo7crbeginE[1];
.global .align 1 .b8 _ZN34_INTERNAL_2dbd3842_4_k_cu_00c7cf8e4cuda3std3__45__cpo5crendE[1];
.global .align 1 .b8 _ZN34_INTERNAL_2dbd3842_4_k_cu_00c7cf8e4cuda3std3__436_GLOBAL__N__2dbd3842_4_k_cu_00c7cf8e6ignoreE[1];
.global .align 1 .b8 _ZN34_INTERNAL_2dbd3842_4_k_cu_00c7cf8e4cuda3std3__419piecewise_constructE[1];
.global .align 1 .b8 _ZN34_INTERNAL_2dbd3842_4_k_cu_00c7cf8e4cuda3std3__48in_placeE[1];
.global .align 1 .b8 _ZN34_INTERNAL_2dbd3842_4_k_cu_00c7cf8e4cuda3std3__420unreachable_sentinelE[1];
.global .align 1 .b8 _ZN34_INTERNAL_2dbd3842_4_k_cu_00c7cf8e4cuda3std3__47nulloptE[1];
.global .align 1 .b8 _ZN34_INTERNAL_2dbd3842_4_k_cu_00c7cf8e4cuda3std3__48unexpectE[1];
.global .align 1 .b8 _ZN34_INTERNAL_2dbd3842_4_k_cu_00c7cf8e4cuda3std6ranges3__45__cpo4swapE[1];
.global .align 1 .b8 _ZN34_INTERNAL_2dbd3842_4_k_cu_00c7cf8e4cuda3std6ranges3__45__cpo9iter_moveE[1];
.global .align 1 .b8 _ZN34_INTERNAL_2dbd3842_4_k_cu_00c7cf8e4cuda3std6ranges3__45__cpo5beginE[1];
.global .align 1 .b8 _ZN34_INTERNAL_2dbd3842_4_k_cu_00c7cf8e4cuda3std6ranges3__45__cpo3endE[1];
.global .align 1 .b8 _ZN34_INTERNAL_2dbd3842_4_k_cu_00c7cf8e4cuda3std6ranges3__45__cpo6cbeginE[1];
.global .align 1 .b8 _ZN34_INTERNAL_2dbd3842_4_k_cu_00c7cf8e4cuda3std6ranges3__45__cpo4cendE[1];
.global .align 1 .b8 _ZN34_INTERNAL_2dbd3842_4_k_cu_00c7cf8e4cuda3std6ranges3__45__cpo7advanceE[1];
.global .align 1 .b8 _ZN34_INTERNAL_2dbd3842_4_k_cu_00c7cf8e4cuda3std6ranges3__45__cpo9iter_swapE[1];
.global .align 1 .b8 _ZN34_INTERNAL_2dbd3842_4_k_cu_00c7cf8e4cuda3std6ranges3__45__cpo4nextE[1];
.global .align 1 .b8 _ZN34_INTERNAL_2dbd3842_4_k_cu_00c7cf8e4cuda3std6ranges3__45__cpo4prevE[1];
.global .align 1 .b8 _ZN34_INTERNAL_2dbd3842_4_k_cu_00c7cf8e4cuda3std6ranges3__45__cpo4dataE[1];
.global .align 1 .b8 _ZN34_INTERNAL_2dbd3842_4_k_cu_00c7cf8e4cuda3std6ranges3__45__cpo5cdataE[1];
.global .align 1 .b8 _ZN34_INTERNAL_2dbd3842_4_k_cu_00c7cf8e4cuda3std6ranges3__45__cpo4sizeE[1];
.global .align 1 .b8 _ZN34_INTERNAL_2dbd3842_4_k_cu_00c7cf8e4cuda3std6ranges3__45__cpo5ssizeE[1];
.global .align 1 .b8 _ZN34_INTERNAL_2dbd3842_4_k_cu_00c7cf8e4cuda3std6ranges3__45__cpo8distanceE[1];
.global .align 1 .b8 _ZN34_INTERNAL_2dbd3842_4_k_cu_00c7cf8e6thrust24THRUST_300001_SM_1000_NS8cuda_cub3parE[1];
.global .align 1 .b8 _ZN34_INTERNAL_2dbd3842_4_k_cu_00c7cf8e6thrust24THRUST_300001_SM_1000_NS8cuda_cub10par_nosyncE[1];
.global .align 1 .b8 _ZN34_INTERNAL_2dbd3842_4_k_cu_00c7cf8e6thrust24THRUST_300001_SM_1000_NS6system6detail10sequential3seqE[1];
.global .align 1 .b8 _ZN34_INTERNAL_2dbd3842_4_k_cu_00c7cf8e6thrust24THRUST_300001_SM_1000_NS12placeholders2_1E[1];
.global .align 1 .b8 _ZN34_INTERNAL_2dbd3842_4_k_cu_00c7cf8e6thrust24THRUST_300001_SM_1000_NS12placeholders2_2E[1];
.global .align 1 .b8 _ZN34_INTERNAL_2dbd3842_4_k_cu_00c7cf8e6thrust24THRUST_300001_SM_1000_NS12placeholders2_3E[1];
.global .align 1 .b8 _ZN34_INTERNAL_2dbd3842_4_k_cu_00c7cf8e6thrust24THRUST_300001_SM_1000_NS12placeholders2_4E[1];
.global .align 1 .b8 _ZN34_INTERNAL_2dbd3842_4_k_cu_00c7cf8e6thrust24THRUST_300001_SM_1000_NS12placeholders2_5E[1];
.global .align 1 .b8 _ZN34_INTERNAL_2dbd3842_4_k_cu_00c7cf8e6thrust24THRUST_300001_SM_1000_NS12placeholders2_6E[1];
.global .align 1 .b8 _ZN34_INTERNAL_2dbd3842_4_k_cu_00c7cf8e6thrust24THRUST_300001_SM_1000_NS12placeholders2_7E[1];
.global .align 1 .b8 _ZN34_INTERNAL_2dbd3842_4_k_cu_00c7cf8e6thrust24THRUST_300001_SM_1000_NS12placeholders2_8E[1];
.global .align 1 .b8 _ZN34_INTERNAL_2dbd3842_4_k_cu_00c7cf8e6thrust24THRUST_300001_SM_1000_NS12placeholders2_9E[1];
.global .align 1 .b8 _ZN34_INTERNAL_2dbd3842_4_k_cu_00c7cf8e6thrust24THRUST_300001_SM_1000_NS12placeholders3_10E[1];
.global .align 1 .b8 _ZN34_INTERNAL_2dbd3842_4_k_cu_00c7cf8e6thrust24THRUST_300001_SM_1000_NS3seqE[1];

.visible .entry _Z13mergesort_gpuPiS_ii(
	.param .u64 .ptr .align 1 _Z13mergesort_gpuPiS_ii_param_0,
	.param .u64 .ptr .align 1 _Z13mergesort_gpuPiS_ii_param_1,
	.param .u32 _Z13mergesort_gpuPiS_ii_param_2,
	.param .u32 _Z13mergesort_gpuPiS_ii_param_3
)
{
	.reg .pred 	%p<11>;
	.reg .b32 	%r<33>;
	.reg .b64 	%rd<17>;

	ld.param.u64 	%rd9, [_Z13mergesort_gpuPiS_ii_param_0];
	ld.param.u64 	%rd8, [_Z13mergesort_gpuPiS_ii_param_1];
	ld.param.u32 	%r14, [_Z13mergesort_gpuPiS_ii_param_2];
	ld.param.u32 	%r15, [_Z13mergesort_gpuPiS_ii_param_3];
	cvta.to.global.u64 	%rd1, %rd9;
	mov.u32 	%r16, %tid.x;
	mov.u32 	%r17, %ctaid.x;
	mov.u32 	%r18, %ntid.x;
	mad.lo.s32 	%r19, %r17, %r18, %r16;
	mul.lo.s32 	%r31, %r15, %r19;
	setp.ge.s32 	%p1, %r31, %r14;
	@%p1 bra 	$L__BB0_11;
	shr.u32 	%r20, %r15, 31;
	add.s32 	%r21, %r15, %r20;
	shr.s32 	%r22, %r21, 1;
	add.s32 	%r23, %r31, %r22;
	min.s32 	%r2, %r23, %r14;
	add.s32 	%r24, %r31, %r15;
	min.s32 	%r3, %r24, %r14;
	setp.lt.s32 	%p2, %r15, 2;
	setp.ge.s32 	%p3, %r23, %r3;
	and.pred  	%p4, %p2, %p3;
	@%p4 bra 	$L__BB0_11;
	cvta.to.global.u64 	%rd2, %rd8;
	mov.u32 	%r32, %r2;
	mov.u32 	%r30, %r31;
$L__BB0_3:
	setp.ne.s32 	%p5, %r32, %r3;
	@%p5 bra 	$L__BB0_5;
	add.s32 	%r7, %r31, 1;
	mul.wide.s32 	%rd13, %r31, 4;
	add.s64 	%rd16, %rd1, %rd13;
	mov.u32 	%r31, %r7;
	mov.u32 	%r32, %r3;
	bra.uni 	$L__BB0_10;
$L__BB0_5:
	setp.ne.s32 	%p6, %r31, %r2;
	@%p6 bra 	$L__BB0_7;
	add.s32 	%r8, %r32, 1;
	mul.wide.s32 	%rd12, %r32, 4;
	add.s64 	%rd16, %rd1, %rd12;
	mov.u32 	%r31, %r2;
	mov.u32 	%r32, %r8;
	bra.uni 	$L__BB0_10;
$L__BB0_7:
	mul.wide.s32 	%rd10, %r31, 4;
	add.s64 	%rd16, %rd1, %rd10;
	ld.global.u32 	%r25, [%rd16];
	mul.wide.s32 	%rd11, %r32, 4;
	add.s64 	%rd6, %rd1, %rd11;
	ld.global.u32 	%r26, [%rd6];
	setp.ge.s32 	%p7, %r25, %r26;
	@%p7 bra 	$L__BB0_9;
	add.s32 	%r31, %r31, 1;
	bra.uni 	$L__BB0_10;
$L__BB0_9:
	add.s32 	%r32, %r32, 1;
	mov.u64 	%rd16, %rd6;
$L__BB0_10:
	ld.global.u32 	%r27, [%rd16];
	mul.wide.s32 	%rd14, %r30, 4;
	add.s64 	%rd15, %rd2, %rd14;
	st.global.u32 	[%rd15], %r27;
	add.s32 	%r30, %r30, 1;
	setp.lt.s32 	%p8, %r31, %r2;
	setp.lt.s32 	%p9, %r32, %r3;
	or.pred  	%p10, %p8, %p9;
	@%p10 bra 	$L__BB0_3;
$L__BB0_11:
	ret;

}
	// .globl	_ZN3cub18CUB_300001_SM_10006detail11EmptyKernelIvEEvv
.visible .entry _ZN3cub18CUB_300001_SM_10006detail11EmptyKernelIvEEvv()
{


	ret;

}


// ===== COMPILED SASS (sm_100) =====

	.target	sm_100

	.elftype	@"ET_EXEC"


//--------------------- .note.nv.tkinfo           --------------------------
	.section	.note.nv.tkinfo,"",@"SHT_NOTE"
	.sectionflags	@"SHF_NOTE_NV_TKINFO"
	.tkinfo
        /*0018*/ 	.word	0x00000002
        /*0030*/ 	.string	""
        /*0030*/ 	.string	"ptxas"
        /*0030*/ 	.string	"Cuda compilation tools, release 13.0, V13.0.88"
        /*0030*/ 	.string	"Build cuda_13.0.r13.0/compiler.36424714_0"
        /*0030*/ 	.string	"-arch sm_100 -m 64 "



//--------------------- .note.nv.cuinfo           --------------------------
	.section	.note.nv.cuinfo,"",@"SHT_NOTE"
	.sectionflags	@"SHF_NOTE_NV_CUINFO"
        /*0018*/ 	.short	0x0002
        /*001a*/ 	.short	0x0064
        /*001c*/ 	.short	0x0082
	.zero		2


//--------------------- .nv.info                  --------------------------
	.section	.nv.info,"",@"SHT_CUDA_INFO"
	.align	4


	//----- nvinfo : EIATTR_REGCOUNT
	.align		4
        /*0000*/ 	.byte	0x04, 0x2f
        /*0002*/ 	.short	(.L_44 - .L_43)
	.align		4
.L_43:
        /*0004*/ 	.word	index@(_Z13mergesort_gpuPiS_ii)
        /*0008*/ 	.word	0x00000014


	//----- nvinfo : EIATTR_FRAME_SIZE
	.align		4
.L_44:
        /*000c*/ 	.byte	0x04, 0x11
        /*000e*/ 	.short	(.L_46 - .L_45)
	.align		4
.L_45:
        /*0010*/ 	.word	index@(_Z13mergesort_gpuPiS_ii)
        /*0014*/ 	.word	0x00000000


	//----- nvinfo : EIATTR_REGCOUNT
	.align		4
.L_46:
        /*0018*/ 	.byte	0x04, 0x2f
        /*001a*/ 	.short	(.L_48 - .L_47)
	.align		4
.L_47:
        /*001c*/ 	.word	index@(_ZN3cub18CUB_300001_SM_10006detail11EmptyKernelIvEEvv)
        /*0020*/ 	.word	0x00000004


	//----- nvinfo : EIATTR_FRAME_SIZE
	.align		4
.L_48:
        /*0024*/ 	.byte	0x04, 0x11
        /*0026*/ 	.short	(.L_50 - .L_49)
	.align		4
.L_49:
        /*0028*/ 	.word	index@(_ZN3cub18CUB_300001_SM_10006detail11EmptyKernelIvEEvv)
        /*002c*/ 	.word	0x00000000


	//----- nvinfo : EIATTR_MIN_STACK_SIZE
	.align		4
.L_50:
        /*0030*/ 	.byte	0x04, 0x12
        /*0032*/ 	.short	(.L_52 - .L_51)
	.align		4
.L_51:
        /*0034*/ 	.word	index@(_ZN3cub18CUB_300001_SM_10006detail11EmptyKernelIvEEvv)
        /*0038*/ 	.word	0x00000000


	//----- nvinfo : EIATTR_MIN_STACK_SIZE
	.align		4
.L_52:
        /*003c*/ 	.byte	0x04, 0x12
        /*003e*/ 	.short	(.L_54 - .L_53)
	.align		4
.L_53:
        /*0040*/ 	.word	index@(_Z13mergesort_gpuPiS_ii)
        /*0044*/ 	.word	0x00000000
.L_54:


//--------------------- .nv.compat                --------------------------
	.section	.nv.compat,"",@"SHT_CUDA_COMPAT_INFO"
	.align	4
        /*0000*/ 	.byte	0x02, 0x09, 0x00, 0x00, 0x02, 0x02, 0x01, 0x00, 0x02, 0x05, 0x05, 0x00, 0x03, 0x07, 0x01, 0x01
        /*0010*/ 	.byte	0x02, 0x03, 0x00, 0x00, 0x02, 0x06, 0x01, 0x00, 0x04, 0x0b, 0x08, 0x00, 0x09, 0x00, 0x00, 0x00
        /*0020*/ 	.byte	0x00, 0x00, 0x00, 0x00


//--------------------- .nv.info._ZN3cub18CUB_300001_SM_10006detail11EmptyKernelIvEEvv --------------------------
	.section	.nv.info._ZN3cub18CUB_300001_SM_10006detail11EmptyKernelIvEEvv,"",@"SHT_CUDA_INFO"
	.sectionflags	@""
	.align	4


	//----- nvinfo : EIATTR_CUDA_API_VERSION
	.align		4
        /*0000*/ 	.byte	0x04, 0x37
        /*0002*/ 	.short	(.L_56 - .L_55)
.L_55:
        /*0004*/ 	.word	0x00000082


	//----- nvinfo : EIATTR_SPARSE_MMA_MASK
	.align		4
.L_56:
        /*0008*/ 	.byte	0x03, 0x50
        /*000a*/ 	.short	0x0000


	//----- nvinfo : EIATTR_MAXREG_COUNT
	.align		4
        /*000c*/ 	.byte	0x03, 0x1b
        /*000e*/ 	.short	0x00ff


	//----- nvinfo : EIATTR_MERCURY_ISA_VERSION
	.align		4
        /*0010*/ 	.byte	0x03, 0x5f
        /*0012*/ 	.short	0x0101


	//----- nvinfo : EIATTR_VRC_CTA_INIT_COUNT
	.align		4
        /*0014*/ 	.byte	0x02, 0x4a
	.zero		1
	.zero		1


	//----- nvinfo : EIATTR_EXIT_INSTR_OFFSETS
	.align		4
        /*0018*/ 	.byte	0x04, 0x1c
        /*001a*/ 	.short	(.L_58 - .L_57)


	//   ....[0]....
.L_57:
        /*001c*/ 	.word	0x00000010


	//----- nvinfo : EIATTR_SW_WAR
	.align		4
.L_58:
        /*0020*/ 	.byte	0x04, 0x36
        /*0022*/ 	.short	(.L_60 - .L_59)
.L_59:
        /*0024*/ 	.word	0x00000008
.L_60:


//--------------------- .nv.info._Z13mergesort_gpuPiS_ii --------------------------
	.section	.nv.info._Z13mergesort_gpuPiS_ii,"",@"SHT_CUDA_INFO"
	.sectionflags	@""
	.align	4


	//----- nvinfo : EIATTR_CUDA_API_VERSION
	.align		4
        /*0000*/ 	.byte	0x04, 0x37
        /*0002*/ 	.short	(.L_62 - .L_61)
.L_61:
        /*0004*/ 	.word	0x00000082


	//----- nvinfo : EIATTR_KPARAM_INFO
	.align		4
.L_62:
        /*0008*/ 	.byte	0x04, 0x17
        /*000a*/ 	.short	(.L_64 - .L_63)
.L_63:
        /*000c*/ 	.word	0x00000000
        /*0010*/ 	.short	0x0003
        /*0012*/ 	.short	0x0014
        /*0014*/ 	.byte	0x00, 0xf0, 0x11, 0x00


	//----- nvinfo : EIATTR_KPARAM_INFO
	.align		4
.L_64:
        /*0018*/ 	.byte	0x04, 0x17
        /*001a*/ 	.short	(.L_66 - .L_65)
.L_65:
        /*001c*/ 	.word	0x00000000
        /*0020*/ 	.short	0x0002
        /*0022*/ 	.short	0x0010
        /*0024*/ 	.byte	0x00, 0xf0, 0x11, 0x00


	//----- nvinfo : EIATTR_KPARAM_INFO
	.align		4
.L_66:
        /*0028*/ 	.byte	0x04, 0x17
        /*002a*/ 	.short	(.L_68 - .L_67)
.L_67:
        /*002c*/ 	.word	0x00000000
        /*0030*/ 	.short	0x0001
        /*0032*/ 	.short	0x0008
        /*0034*/ 	.byte	0x00, 0xf5, 0x21, 0x00


	//----- nvinfo : EIATTR_KPARAM_INFO
	.align		4
.L_68:
        /*0038*/ 	.byte	0x04, 0x17
        /*003a*/ 	.short	(.L_70 - .L_69)
.L_69:
        /*003c*/ 	.word	0x00000000
        /*0040*/ 	.short	0x0000
        /*0042*/ 	.short	0x0000
        /*0044*/ 	.byte	0x00, 0xf5, 0x21, 0x00


	//----- nvinfo : EIATTR_SPARSE_MMA_MASK
	.align		4
.L_70:
        /*0048*/ 	.byte	0x03, 0x50
        /*004a*/ 	.short	0x0000


	//----- nvinfo : EIATTR_MAXREG_COUNT
	.align		4
        /*004c*/ 	.byte	0x03, 0x1b
        /*004e*/ 	.short	0x00ff


	//----- nvinfo : EIATTR_MERCURY_ISA_VERSION
	.align		4
        /*0050*/ 	.byte	0x03, 0x5f
        /*0052*/ 	.short	0x0101


	//----- nvinfo : EIATTR_VRC_CTA_INIT_COUNT
	.align		4
        /*0054*/ 	.byte	0x02, 0x4a
	.zero		1
	.zero		1


	//----- nvinfo : EIATTR_EXIT_INSTR_OFFSETS
	.align		4
        /*0058*/ 	.byte	0x04, 0x1c
        /*005a*/ 	.short	(.L_72 - .L_71)


	//   ....[0]....
.L_71:
        /*005c*/ 	.word	0x00000080


	//   ....[1]....
        /*0060*/ 	.word	0x000000f0


	//   ....[2]....
        /*0064*/ 	.word	0x00000360


	//----- nvinfo : EIATTR_CRS_STACK_SIZE
	.align		4
.L_72:
        /*0068*/ 	.byte	0x04, 0x1e
        /*006a*/ 	.short	(.L_74 - .L_73)
.L_73:
        /*006c*/ 	.word	0x00000000


	//----- nvinfo : EIATTR_CBANK_PARAM_SIZE
	.align		4
.L_74:
        /*0070*/ 	.byte	0x03, 0x19
        /*0072*/ 	.short	0x0018


	//----- nvinfo : EIATTR_PARAM_CBANK
	.align		4
        /*0074*/ 	.byte	0x04, 0x0a
        /*0076*/ 	.short	(.L_76 - .L_75)
	.align		4
.L_75:
        /*0078*/ 	.word	index@(.nv.constant0._Z13mergesort_gpuPiS_ii)
        /*007c*/ 	.short	0x0380
        /*007e*/ 	.short	0x0018


	//----- nvinfo : EIATTR_SW_WAR
	.align		4
.L_76:
        /*0080*/ 	.byte	0x04, 0x36
        /*0082*/ 	.short	(.L_78 - .L_77)
.L_77:
        /*0084*/ 	.word	0x00000008
.L_78:


//--------------------- .nv.callgraph             --------------------------
	.section	.nv.callgraph,"",@"SHT_CUDA_CALLGRAPH"
	.align	4
	.sectionentsize	8
	.align		4
        /*0000*/ 	.word	0x00000000
	.align		4
        /*0004*/ 	.word	0xffffffff
	.align		4
        /*0008*/ 	.word	0x00000000
	.align		4
        /*000c*/ 	.word	0xfffffffe
	.align		4
        /*0010*/ 	.word	0x00000000
	.align		4
        /*0014*/ 	.word	0xfffffffd
	.align		4
        /*0018*/ 	.word	0x00000000
	.align		4
        /*001c*/ 	.word	0xfffffffc


//--------------------- .nv.constant4             --------------------------
	.section	.nv.constant4,"a",@progbits
	.align	8
	.align		8
.nv.constant4:
        /*0000*/ 	.dword	_ZN34_INTERNAL_2dbd3842_4_k_cu_00c7cf8e4cuda3std3__45__cpo5beginE
	.align		8
        /*0008*/ 	.dword	_ZN34_INTERNAL_2dbd3842_4_k_cu_00c7cf8e4cuda3std3__45__cpo3endE
	.align		8
        /*0010*/ 	.dword	_ZN34_INTERNAL_2dbd3842_4_k_cu_00c7cf8e4cuda3std3__45__cpo6cbeginE
	.align		8
        /*0018*/ 	.dword	_ZN34_INTERNAL_2dbd3842_4_k_cu_00c7cf8e4cuda3std3__45__cpo4cendE
	.align		8
        /*0020*/ 	.dword	_ZN34_INTERNAL_2dbd3842_4_k_cu_00c7cf8e4cuda3std3__45__cpo6rbeginE
	.align		8
        /*0028*/ 	.dword	_ZN34_INTERNAL_2dbd3842_4_k_cu_00c7cf8e4cuda3std3__45__cpo4rendE
	.align		8
        /*0030*/ 	.dword	_ZN34_INTERNAL_2dbd3842_4_k_cu_00c7cf8e4cuda3std3__45__cpo7crbeginE
	.align		8
        /*0038*/ 	.dword	_ZN34_INTERNAL_2dbd3842_4_k_cu_00c7cf8e4cuda3std3__45__cpo5crendE
	.align		8
        /*0040*/ 	.dword	_ZN34_INTERNAL_2dbd3842_4_k_cu_00c7cf8e4cuda3std3__436_GLOBAL__N__2dbd3842_4_k_cu_00c7cf8e6ignoreE
	.align		8
        /*0048*/ 	.dword	_ZN34_INTERNAL_2dbd3842_4_k_cu_00c7cf8e4cuda3std3__419piecewise_constructE
	.align		8
        /*0050*/ 	.dword	_ZN34_INTERNAL_2dbd3842_4_k_cu_00c7cf8e4cuda3std3__48in_placeE
	.align		8
        /*0058*/ 	.dword	_ZN34_INTERNAL_2dbd3842_4_k_cu_00c7cf8e4cuda3std3__420unreachable_sentinelE
	.align		8
        /*0060*/ 	.dword	_ZN34_INTERNAL_2dbd3842_4_k_cu_00c7cf8e4cuda3std3__47nulloptE
	.align		8
        /*0068*/ 	.dword	_ZN34_INTERNAL_2dbd3842_4_k_cu_00c7cf8e4cuda3std3__48unexpectE
	.align		8
        /*0070*/ 	.dword	_ZN34_INTERNAL_2dbd3842_4_k_cu_00c7cf8e4cuda3std6ranges3__45__cpo4swapE
	.align		8
        /*0078*/ 	.dword	_ZN34_INTERNAL_2dbd3842_4_k_cu_00c7cf8e4cuda3std6ranges3__45__cpo9iter_moveE
	.align		8
        /*0080*/ 	.dword	_ZN34_INTERNAL_2dbd3842_4_k_cu_00c7cf8e4cuda3std6ranges3__45__cpo5beginE
	.align		8
        /*0088*/ 	.dword	_ZN34_INTERNAL_2dbd3842_4_k_cu_00c7cf8e4cuda3std6ranges3__45__cpo3endE
	.align		8
        /*0090*/ 	.dword	_ZN34_INTERNAL_2dbd3842_4_k_cu_00c7cf8e4cuda3std6ranges3__45__cpo6cbeginE
	.align		8
        /*0098*/ 	.dword	_ZN34_INTERNAL_2dbd3842_4_k_cu_00c7cf8e4cuda3std6ranges3__45__cpo4cendE
	.align		8
        /*00a0*/ 	.dword	_ZN34_INTERNAL_2dbd3842_4_k_cu_00c7cf8e4cuda3std6ranges3__45__cpo7advanceE
	.align		8
        /*00a8*/ 	.dword	_ZN34_INTERNAL_2dbd3842_4_k_cu_00c7cf8e4cuda3std6ranges3__45__cpo9iter_swapE
	.align		8
        /*00b0*/ 	.dword	_ZN34_INTERNAL_2dbd3842_4_k_cu_00c7cf8e4cuda3std6ranges3__45__cpo4nextE
	.align		8
        /*00b8*/ 	.dword	_ZN34_INTERNAL_2dbd3842_4_k_cu_00c7cf8e4cuda3std6ranges3__45__cpo4prevE
	.align		8
        /*00c0*/ 	.dword	_ZN34_INTERNAL_2dbd3842_4_k_cu_00c7cf8e4cuda3std6ranges3__45__cpo4dataE
	.align		8
        /*00c8*/ 	.dword	_ZN34_INTERNAL_2dbd3842_4_k_cu_00c7cf8e4cuda3std6ranges3__45__cpo5cdataE
	.align		8
        /*00d0*/ 	.dword	_ZN34_INTERNAL_2dbd3842_4_k_cu_00c7cf8e4cuda3std6ranges3__45__cpo4sizeE
	.align		8
        /*00d8*/ 	.dword	_ZN34_INTERNAL_2dbd3842_4_k_cu_00c7cf8e4cuda3std6ranges3__45__cpo5ssizeE
	.align		8
        /*00e0*/ 	.dword	_ZN34_INTERNAL_2dbd3842_4_k_cu_00c7cf8e4cuda3std6ranges3__45__cpo8distanceE
	.align		8
        /*00e8*/ 	.dword	_ZN34_INTERNAL_2dbd3842_4_k_cu_00c7cf8e6thrust24THRUST_300001_SM_1000_NS8cuda_cub3parE
	.align		8
        /*00f0*/ 	.dword	_ZN34_INTERNAL_2dbd3842_4_k_cu_00c7cf8e6thrust24THRUST_300001_SM_1000_NS8cuda_cub10par_nosyncE
	.align		8
        /*00f8*/ 	.dword	_ZN34_INTERNAL_2dbd3842_4_k_cu_00c7cf8e6thrust24THRUST_300001_SM_1000_NS6system6detail10sequential3seqE
	.align		8
        /*0100*/ 	.dword	_ZN34_INTERNAL_2dbd3842_4_k_cu_00c7cf8e6thrust24THRUST_300001_SM_1000_NS12placeholders2_1E
	.align		8
        /*0108*/ 	.dword	_ZN34_INTERNAL_2dbd3842_4_k_cu_00c7cf8e6thrust24THRUST_300001_SM_1000_NS12placeholders2_2E
	.align		8
        /*0110*/ 	.dword	_ZN34_INTERNAL_2dbd3842_4_k_cu_00c7cf8e6thrust24THRUST_300001_SM_1000_NS12placeholders2_3E
	.align		8
        /*0118*/ 	.dword	_ZN34_INTERNAL_2dbd3842_4_k_cu_00c7cf8e6thrust24THRUST_300001_SM_1000_NS12placeholders2_4E
	.align		8
        /*0120*/ 	.dword	_ZN34_INTERNAL_2dbd3842_4_k_cu_00c7cf8e6thrust24THRUST_300001_SM_1000_NS12placeholders2_5E
	.align		8
        /*0128*/ 	.dword	_ZN34_INTERNAL_2dbd3842_4_k_cu_00c7cf8e6thrust24THRUST_300001_SM_1000_NS12placeholders2_6E
	.align		8
        /*0130*/ 	.dword	_ZN34_INTERNAL_2dbd3842_4_k_cu_00c7cf8e6thrust24THRUST_300001_SM_1000_NS12placeholders2_7E
	.align		8
        /*0138*/ 	.dword	_ZN34_INTERNAL_2dbd3842_4_k_cu_00c7cf8e6thrust24THRUST_300001_SM_1000_NS12placeholders2_8E
	.align		8
        /*0140*/ 	.dword	_ZN34_INTERNAL_2dbd3842_4_k_cu_00c7cf8e6thrust24THRUST_300001_SM_1000_NS12placeholders2_9E
	.align		8
        /*0148*/ 	.dword	_ZN34_INTERNAL_2dbd3842_4_k_cu_00c7cf8e6thrust24THRUST_300001_SM_1000_NS12placeholders3_10E
	.align		8
        /*0150*/ 	.dword	_ZN34_INTERNAL_2dbd3842_4_k_cu_00c7cf8e6thrust24THRUST_300001_SM_1000_NS3seqE


//--------------------- .text._ZN3cub18CUB_300001_SM_10006detail11EmptyKernelIvEEvv --------------------------
	.section	.text._ZN3cub18CUB_300001_SM_10006detail11EmptyKernelIvEEvv,"ax",@progbits
	.align	128
        .global         _ZN3cub18CUB_300001_SM_10006detail11EmptyKernelIvEEvv
        .type           _ZN3cub18CUB_300001_SM_10006detail11EmptyKernelIvEEvv,@function
        .size           _ZN3cub18CUB_300001_SM_10006detail11EmptyKernelIvEEvv,(.L_x_5 - _ZN3cub18CUB_300001_SM_10006detail11EmptyKernelIvEEvv)
        .other          _ZN3cub18CUB_300001_SM_10006detail11EmptyKernelIvEEvv,@"STO_CUDA_ENTRY STV_DEFAULT"
_ZN3cub18CUB_300001_SM_10006detail11EmptyKernelIvEEvv:
.text._ZN3cub18CUB_300001_SM_10006detail11EmptyKernelIvEEvv:
[----:B------:R-:W-:Y:S01]  /*0000*/  LDC R1, c[0x0][0x37c] ;  /* 0x0000df00ff017b82 */ /* 0x000fe20000000800 */
[----:B------:R-:W-:Y:S05]  /*0010*/  EXIT ;  /* 0x000000000000794d */ /* 0x000fea0003800000 */
.L_x_0:
[----:B------:R-:W-:-:S00]  /*0020*/  BRA `(.L_x_0) ;  /* 0xfffffffc00fc7947 */ /* 0x000fc0000383ffff */
[----:B------:R-:W-:-:S00]  /*0030*/  NOP ;  /* 0x0000000000007918 */ /* 0x000fc00000000000 */
        /* <DEDUP_REMOVED lines=12> */
.L_x_5:


//--------------------- .text._Z13mergesort_gpuPiS_ii --------------------------
	.section	.text._Z13mergesort_gpuPiS_ii,"ax",@progbits
	.align	128
        .global         _Z13mergesort_gpuPiS_ii
        .type           _Z13mergesort_gpuPiS_ii,@function
        .size           _Z13mergesort_gpuPiS_ii,(.L_x_6 - _Z13mergesort_gpuPiS_ii)
        .other          _Z13mergesort_gpuPiS_ii,@"STO_CUDA_ENTRY STV_DEFAULT"
_Z13mergesort_gpuPiS_ii:
.text._Z13mergesort_gpuPiS_ii:
[----:B------:R-:W-:Y:S01]  /*0000*/  LDC R1, c[0x0][0x37c] ;  /* 0x0000df00ff017b82 */ /* 0x000fe20000000800 */
[----:B------:R-:W0:Y:S07]  /*0010*/  S2R R0, SR_TID.X ;  /* 0x0000000000007919 */ /* 0x000e2e0000002100 */
[----:B------:R-:W0:Y:S08]  /*0020*/  S2UR UR4, SR_CTAID.X ;  /* 0x00000000000479c3 */ /* 0x000e300000002500 */
[----:B------:R-:W0:Y:S08]  /*0030*/  LDC R3, c[0x0][0x360] ;  /* 0x0000d800ff037b82 */ /* 0x000e300000000800 */
[----:B------:R-:W1:Y:S01]  /*0040*/  LDC.64 R8, c[0x0][0x390] ;  /* 0x0000e400ff087b82 */ /* 0x000e620000000a00 */
[----:B0-----:R-:W-:-:S04]  /*0050*/  IMAD R0, R3, UR4, R0 ;  /* 0x0000000403007c24 */ /* 0x001fc8000f8e0200 */
[----:B-1----:R-:W-:-:S05]  /*0060*/  IMAD R3, R0, R9, RZ ;  /* 0x0000000900037224 */ /* 0x002fca00078e02ff */
[----:B------:R-:W-:-:S13]  /*0070*/  ISETP.GE.AND P0, PT, R3, R8, PT ;  /* 0x000000080300720c */ /* 0x000fda0003f06270 */
[----:B------:R-:W-:Y:S05]  /*0080*/  @P0 EXIT ;  /* 0x000000000000094d */ /* 0x000fea0003800000 */
[----:B------:R-:W-:Y:S01]  /*0090*/  IMAD.MOV.U32 R11, RZ, RZ, R3 ;  /* 0x000000ffff0b7224 */ /* 0x000fe200078e0003 */
[C---:B------:R-:W-:Y:S02]  /*00a0*/  LEA.HI R0, R9.reuse, R9, RZ, 0x1 ;  /* 0x0000000909007211 */ /* 0x040fe400078f08ff */
[----:B------:R-:W-:Y:S02]  /*00b0*/  ISETP.LT.AND P1, PT, R9, 0x2, PT ;  /* 0x000000020900780c */ /* 0x000fe40003f21270 */
[----:B------:R-:W-:Y:S02]  /*00c0*/  LEA.HI.SX32 R7, R0, R11, 0x1f ;  /* 0x0000000b00077211 */ /* 0x000fe400078ffaff */
[----:B------:R-:W-:-:S04]  /*00d0*/  VIADDMNMX R12, R11, R9, R8, PT ;  /* 0x000000090b0c7246 */ /* 0x000fc80003800108 */
[----:B------:R-:W-:-:S13]  /*00e0*/  ISETP.GE.AND P0, PT, R7, R12, PT ;  /* 0x0000000c0700720c */ /* 0x000fda0003f06270 */
[----:B------:R-:W-:Y:S05]  /*00f0*/  @P0 EXIT P1 ;  /* 0x000000000000094d */ /* 0x000fea0000800000 */
[----:B------:R-:W0:Y:S01]  /*0100*/  LDC.64 R2, c[0x0][0x380] ;  /* 0x0000e000ff027b82 */ /* 0x000e220000000a00 */
[----:B------:R-:W-:Y:S01]  /*0110*/  VIMNMX R10, PT, PT, R7, R8, PT ;  /* 0x00000008070a7248 */ /* 0x000fe20003fe0100 */
[----:B------:R-:W1:Y:S01]  /*0120*/  LDCU.64 UR4, c[0x0][0x358] ;  /* 0x00006b00ff0477ac */ /* 0x000e620008000a00 */
[----:B------:R-:W-:-:S03]  /*0130*/  MOV R15, R11 ;  /* 0x0000000b000f7202 */ /* 0x000fc60000000f00 */
[----:B------:R-:W-:Y:S02]  /*0140*/  IMAD.MOV.U32 R13, RZ, RZ, R10 ;  /* 0x000000ffff0d7224 */ /* 0x000fe400078e000a */
[----:B------:R-:W2:Y:S05]  /*0150*/  LDC.64 R4, c[0x0][0x388] ;  /* 0x0000e200ff047b82 */ /* 0x000eaa0000000a00 */
.L_x_3:
[----:B------:R-:W-:Y:S01]  /*0160*/  ISETP.NE.AND P0, PT, R13, R12, PT ;  /* 0x0000000c0d00720c */ /* 0x000fe20003f05270 */
[----:B------:R-:W-:-:S12]  /*0170*/  BSSY.RECONVERGENT B0, `(.L_x_1) ;  /* 0x0000017000007945 */ /* 0x000fd80003800200 */
[----:B---3--:R-:W3:Y:S01]  /*0180*/  @!P0 LDC.64 R6, c[0x0][0x380] ;  /* 0x0000e000ff068b82 */ /* 0x008ee20000000a00 */
[C---:B------:R-:W-:Y:S02]  /*0190*/  @!P0 VIADD R0, R11.reuse, 0x1 ;  /* 0x000000010b008836 */ /* 0x040fe40000000000 */
[----:B------:R-:W-:Y:S02]  /*01a0*/  @!P0 IMAD.MOV.U32 R13, RZ, RZ, R12 ;  /* 0x000000ffff0d8224 */ /* 0x000fe400078e000c */
[----:B---3--:R-:W-:Y:S01]  /*01b0*/  @!P0 IMAD.WIDE R6, R11, 0x4, R6 ;  /* 0x000000040b068825 */ /* 0x008fe200078e0206 */
[----:B------:R-:W-:Y:S01]  /*01c0*/  @!P0 MOV R11, R0 ;  /* 0x00000000000b8202 */ /* 0x000fe20000000f00 */
[----:B------:R-:W-:Y:S06]  /*01d0*/  @!P0 BRA `(.L_x_2) ;  /* 0x0000000000408947 */ /* 0x000fec0003800000 */
[----:B------:R-:W-:-:S13]  /*01e0*/  ISETP.NE.AND P0, PT, R11, R10, PT ;  /* 0x0000000a0b00720c */ /* 0x000fda0003f05270 */
[----:B------:R-:W3:Y:S01]  /*01f0*/  @!P0 LDC.64 R6, c[0x0][0x380] ;  /* 0x0000e000ff068b82 */ /* 0x000ee20000000a00 */
[C---:B------:R-:W-:Y:S01]  /*0200*/  @!P0 VIADD R0, R13.reuse, 0x1 ;  /* 0x000000010d008836 */ /* 0x040fe20000000000 */
[----:B------:R-:W-:Y:S01]  /*0210*/  @!P0 MOV R11, R10 ;  /* 0x0000000a000b8202 */ /* 0x000fe20000000f00 */
[----:B---3--:R-:W-:-:S04]  /*0220*/  @!P0 IMAD.WIDE R6, R13, 0x4, R6 ;  /* 0x000000040d068825 */ /* 0x008fc800078e0206 */
[----:B------:R-:W-:Y:S01]  /*0230*/  @!P0 IMAD.MOV.U32 R13, RZ, RZ, R0 ;  /* 0x000000ffff0d8224 */ /* 0x000fe200078e0000 */
[----:B------:R-:W-:Y:S06]  /*0240*/  @!P0 BRA `(.L_x_2) ;  /* 0x0000000000248947 */ /* 0x000fec0003800000 */
[----:B0-----:R-:W-:-:S04]  /*0250*/  IMAD.WIDE R6, R11, 0x4, R2 ;  /* 0x000000040b067825 */ /* 0x001fc800078e0202 */
[----:B------:R-:W-:Y:S01]  /*0260*/  IMAD.WIDE R8, R13, 0x4, R2 ;  /* 0x000000040d087825 */ /* 0x000fe200078e0202 */
[----:B-1----:R-:W3:Y:S04]  /*0270*/  LDG.E R0, desc[UR4][R6.64] ;  /* 0x0000000406007981 */ /* 0x002ee8000c1e1900 */
[----:B------:R-:W3:Y:S02]  /*0280*/  LDG.E R17, desc[UR4][R8.64] ;  /* 0x0000000408117981 */ /* 0x000ee4000c1e1900 */
[----:B---3--:R-:W-:-:S13]  /*0290*/  ISETP.GE.AND P0, PT, R0, R17, PT ;  /* 0x000000110000720c */ /* 0x008fda0003f06270 */
[----:B------:R-:W-:Y:S01]  /*02a0*/  @P0 MOV R6, R8 ;  /* 0x0000000800060202 */ /* 0x000fe20000000f00 */
[----:B------:R-:W-:Y:S01]  /*02b0*/  @P0 IMAD.MOV.U32 R7, RZ, RZ, R9 ;  /* 0x000000ffff070224 */ /* 0x000fe200078e0009 */
[----:B------:R-:W-:Y:S01]  /*02c0*/  @!P0 IADD3 R11, PT, PT, R11, 0x1, RZ ;  /* 0x000000010b0b8810 */ /* 0x000fe20007ffe0ff */
[----:B------:R-:W-:-:S07]  /*02d0*/  @P0 VIADD R13, R13, 0x1 ;  /* 0x000000010d0d0836 */ /* 0x000fce0000000000 */
.L_x_2:
[----:B-1----:R-:W-:Y:S05]  /*02e0*/  BSYNC.RECONVERGENT B0 ;  /* 0x0000000000007941 */ /* 0x002fea0003800200 */
.L_x_1:
[----:B------:R-:W3:Y:S01]  /*02f0*/  LDG.E R7, desc[UR4][R6.64] ;  /* 0x0000000406077981 */ /* 0x000ee2000c1e1900 */
[----:B--2---:R-:W-:Y:S01]  /*0300*/  IMAD.WIDE R8, R15, 0x4, R4 ;  /* 0x000000040f087825 */ /* 0x004fe200078e0204 */
[----:B------:R-:W-:Y:S02]  /*0310*/  ISETP.GE.AND P0, PT, R13, R12, PT ;  /* 0x0000000c0d00720c */ /* 0x000fe40003f06270 */
[----:B------:R-:W-:Y:S02]  /*0320*/  IADD3 R15, PT, PT, R15, 0x1, RZ ;  /* 0x000000010f0f7810 */ /* 0x000fe40007ffe0ff */
[----:B------:R-:W-:Y:S01]  /*0330*/  ISETP.LT.OR P0, PT, R11, R10, !P0 ;  /* 0x0000000a0b00720c */ /* 0x000fe20004701670 */
[----:B---3--:R3:W-:-:S12]  /*0340*/  STG.E desc[UR4][R8.64], R7 ;  /* 0x0000000708007986 */ /* 0x0087d8000c101904 */
[----:B------:R-:W-:Y:S05]  /*0350*/  @P0 BRA `(.L_x_3) ;  /* 0xfffffffc00800947 */ /* 0x000fea000383ffff */
[----:B------:R-:W-:Y:S05]  /*0360*/  EXIT ;  /* 0x000000000000794d */ /* 0x000fea0003800000 */
.L_x_4:
        /* <DEDUP_REMOVED lines=9> */
.L_x_6:


//--------------------- .nv.shared.reserved.0     --------------------------
	.section	.nv.shared.reserved.0,"aw",@nobits
	.weak		__nv_reservedSMEM_offset_0_alias
	.size		__nv_reservedSMEM_offset_0_alias, 0, 64
	.other		__nv_reservedSMEM_offset_0_alias,@"STO_CUDA_RESERVED_SHARED STV_DEFAULT"
__nv_reservedSMEM_offset_0_alias:
	.zero		0
	.zero		64


//--------------------- .nv.global                --------------------------
	.section	.nv.global,"aw",@nobits
.nv.global:
	.type		_ZN34_INTERNAL_2dbd3842_4_k_cu_00c7cf8e6thrust24THRUST_300001_SM_1000_NS3seqE,@object
	.size		_ZN34_INTERNAL_2dbd3842_4_k_cu_00c7cf8e6thrust24THRUST_300001_SM_1000_NS3seqE,(_ZN34_INTERNAL_2dbd3842_4_k_cu_00c7cf8e4cuda3std3__48in_placeE - _ZN34_INTERNAL_2dbd3842_4_k_cu_00c7cf8e6thrust24THRUST_300001_SM_1000_NS3seqE)
_ZN34_INTERNAL_2dbd3842_4_k_cu_00c7cf8e6thrust24THRUST_300001_SM_1000_NS3seqE:
	.zero		1
	.type		_ZN34_INTERNAL_2dbd3842_4_k_cu_00c7cf8e4cuda3std3__48in_placeE,@object
	.size		_ZN34_INTERNAL_2dbd3842_4_k_cu_00c7cf8e4cuda3std3__48in_placeE,(_ZN34_INTERNAL_2dbd3842_4_k_cu_00c7cf8e4cuda3std6ranges3__45__cpo4sizeE - _ZN34_INTERNAL_2dbd3842_4_k_cu_00c7cf8e4cuda3std3__48in_placeE)
_ZN34_INTERNAL_2dbd3842_4_k_cu_00c7cf8e4cuda3std3__48in_placeE:
	.zero		1
	.type		_ZN34_INTERNAL_2dbd3842_4_k_cu_00c7cf8e4cuda3std6ranges3__45__cpo4sizeE,@object
	.size		_ZN34_INTERNAL_2dbd3842_4_k_cu_00c7cf8e4cuda3std6ranges3__45__cpo4sizeE,(_ZN34_INTERNAL_2dbd3842_4_k_cu_00c7cf8e6thrust24THRUST_300001_SM_1000_NS12placeholders2_3E - _ZN34_INTERNAL_2dbd3842_4_k_cu_00c7cf8e4cuda3std6ranges3__45__cpo4sizeE)
_ZN34_INTERNAL_2dbd3842_4_k_cu_00c7cf8e4cuda3std6ranges3__45__cpo4sizeE:
	.zero		1
	.type		_ZN34_INTERNAL_2dbd3842_4_k_cu_00c7cf8e6thrust24THRUST_300001_SM_1000_NS12placeholders2_3E,@object
	.size		_ZN34_INTERNAL_2dbd3842_4_k_cu_00c7cf8e6thrust24THRUST_300001_SM_1000_NS12placeholders2_3E,(_ZN34_INTERNAL_2dbd3842_4_k_cu_00c7cf8e4cuda3std3__45__cpo6cbeginE - _ZN34_INTERNAL_2dbd3842_4_k_cu_00c7cf8e6thrust24THRUST_300001_SM_1000_NS12placeholders2_3E)
_ZN34_INTERNAL_2dbd3842_4_k_cu_00c7cf8e6thrust24THRUST_300001_SM_1000_NS12placeholders2_3E:
	.zero		1
	.type		_ZN34_INTERNAL_2dbd3842_4_k_cu_00c7cf8e4cuda3std3__45__cpo6cbeginE,@object
	.size		_ZN34_INTERNAL_2dbd3842_4_k_cu_00c7cf8e4cuda3std3__45__cpo6cbeginE,(_ZN34_INTERNAL_2dbd3842_4_k_cu_00c7cf8e4cuda3std6ranges3__45__cpo6cbeginE - _ZN34_INTERNAL_2dbd3842_4_k_cu_00c7cf8e4cuda3std3__45__cpo6cbeginE)
_ZN34_INTERNAL_2dbd3842_4_k_cu_00c7cf8e4cuda3std3__45__cpo6cbeginE:
	.zero		1
	.type		_ZN34_INTERNAL_2dbd3842_4_k_cu_00c7cf8e4cuda3std6ranges3__45__cpo6cbeginE,@object
	.size		_ZN34_INTERNAL_2dbd3842_4_k_cu_00c7cf8e4cuda3std6ranges3__45__cpo6cbeginE,(_ZN34_INTERNAL_2dbd3842_4_k_cu_00c7cf8e6thrust24THRUST_300001_SM_1000_NS12placeholders2_7E - _ZN34_INTERNAL_2dbd3842_4_k_cu_00c7cf8e4cuda3std6ranges3__45__cpo6cbeginE)
_ZN34_INTERNAL_2dbd3842_4_k_cu_00c7cf8e4cuda3std6ranges3__45__cpo6cbeginE:
	.zero		1
	.type		_ZN34_INTERNAL_2dbd3842_4_k_cu_00c7cf8e6thrust24THRUST_300001_SM_1000_NS12placeholders2_7E,@object
	.size		_ZN34_INTERNAL_2dbd3842_4_k_cu_00c7cf8e6thrust24THRUST_300001_SM_1000_NS12placeholders2_7E,(_ZN34_INTERNAL_2dbd3842_4_k_cu_00c7cf8e4cuda3std3__45__cpo7crbeginE - _ZN34_INTERNAL_2dbd3842_4_k_cu_00c7cf8e6thrust24THRUST_300001_SM_1000_NS12placeholders2_7E)
_ZN34_INTERNAL_2dbd3842_4_k_cu_00c7cf8e6thrust24THRUST_300001_SM_1000_NS12placeholders2_7E:
	.zero		1
	.type		_ZN34_INTERNAL_2dbd3842_4_k_cu_00c7cf8e4cuda3std3__45__cpo7crbeginE,@object
	.size		_ZN34_INTERNAL_2dbd3842_4_k_cu_00c7cf8e4cuda3std3__45__cpo7crbeginE,(_ZN34_INTERNAL_2dbd3842_4_k_cu_00c7cf8e4cuda3std6ranges3__45__cpo4nextE - _ZN34_INTERNAL_2dbd3842_4_k_cu_00c7cf8e4cuda3std3__45__cpo7crbeginE)
_ZN34_INTERNAL_2dbd3842_4_k_cu_00c7cf8e4cuda3std3__45__cpo7crbeginE:
	.zero		1
	.type		_ZN34_INTERNAL_2dbd3842_4_k_cu_00c7cf8e4cuda3std6ranges3__45__cpo4nextE,@object
	.size		_ZN34_INTERNAL_2dbd3842_4_k_cu_00c7cf8e4cuda3std6ranges3__45__cpo4nextE,(_ZN34_INTERNAL_2dbd3842_4_k_cu_00c7cf8e4cuda3std6ranges3__45__cpo4swapE - _ZN34_INTERNAL_2dbd3842_4_k_cu_00c7cf8e4cuda3std6ranges3__45__cpo4nextE)
_ZN34_INTERNAL_2dbd3842_4_k_cu_00c7cf8e4cuda3std6ranges3__45__cpo4nextE:
	.zero		1
	.type		_ZN34_INTERNAL_2dbd3842_4_k_cu_00c7cf8e4cuda3std6ranges3__45__cpo4swapE,@object
	.size		_ZN34_INTERNAL_2dbd3842_4_k_cu_00c7cf8e4cuda3std6ranges3__45__cpo4swapE,(_ZN34_INTERNAL_2dbd3842_4_k_cu_00c7cf8e6thrust24THRUST_300001_SM_1000_NS8cuda_cub10par_nosyncE - _ZN34_INTERNAL_2dbd3842_4_k_cu_00c7cf8e4cuda3std6ranges3__45__cpo4swapE)
_ZN34_INTERNAL_2dbd3842_4_k_cu_00c7cf8e4cuda3std6ranges3__45__cpo4swapE:
	.zero		1
	.type		_ZN34_INTERNAL_2dbd3842_4_k_cu_00c7cf8e6thrust24THRUST_300001_SM_1000_NS8cuda_cub10par_nosyncE,@object
	.size		_ZN34_INTERNAL_2dbd3842_4_k_cu_00c7cf8e6thrust24THRUST_300001_SM_1000_NS8cuda_cub10par_nosyncE,(_ZN34_INTERNAL_2dbd3842_4_k_cu_00c7cf8e6thrust24THRUST_300001_SM_1000_NS12placeholders2_9E - _ZN34_INTERNAL_2dbd3842_4_k_cu_00c7cf8e6thrust24THRUST_300001_SM_1000_NS8cuda_cub10par_nosyncE)
_ZN34_INTERNAL_2dbd3842_4_k_cu_00c7cf8e6thrust24THRUST_300001_SM_1000_NS8cuda_cub10par_nosyncE:
	.zero		1
	.type		_ZN34_INTERNAL_2dbd3842_4_k_cu_00c7cf8e6thrust24THRUST_300001_SM_1000_NS12placeholders2_9E,@object
	.size		_ZN34_INTERNAL_2dbd3842_4_k_cu_00c7cf8e6thrust24THRUST_300001_SM_1000_NS12placeholders2_9E,(_ZN34_INTERNAL_2dbd3842_4_k_cu_00c7cf8e4cuda3std3__436_GLOBAL__N__2dbd3842_4_k_cu_00c7cf8e6ignoreE - _ZN34_INTERNAL_2dbd3842_4_k_cu_00c7cf8e6thrust24THRUST_300001_SM_1000_NS12placeholders2_9E)
_ZN34_INTERNAL_2dbd3842_4_k_cu_00c7cf8e6thrust24THRUST_300001_SM_1000_NS12placeholders2_9E:
	.zero		1
	.type		_ZN34_INTERNAL_2dbd3842_4_k_cu_00c7cf8e4cuda3std3__436_GLOBAL__N__2dbd3842_4_k_cu_00c7cf8e6ignoreE,@object
	.size		_ZN34_INTERNAL_2dbd3842_4_k_cu_00c7cf8e4cuda3std3__436_GLOBAL__N__2dbd3842_4_k_cu_00c7cf8e6ignoreE,(_ZN34_INTERNAL_2dbd3842_4_k_cu_00c7cf8e4cuda3std6ranges3__45__cpo4dataE - _ZN34_INTERNAL_2dbd3842_4_k_cu_00c7cf8e4cuda3std3__436_GLOBAL__N__2dbd3842_4_k_cu_00c7cf8e6ignoreE)
_ZN34_INTERNAL_2dbd3842_4_k_cu_00c7cf8e4cuda3std3__436_GLOBAL__N__2dbd3842_4_k_cu_00c7cf8e6ignoreE:
	.zero		1
	.type		_ZN34_INTERNAL_2dbd3842_4_k_cu_00c7cf8e4cuda3std6ranges3__45__cpo4dataE,@object
	.size		_ZN34_INTERNAL_2dbd3842_4_k_cu_00c7cf8e4cuda3std6ranges3__45__cpo4dataE,(_ZN34_INTERNAL_2dbd3842_4_k_cu_00c7cf8e6thrust24THRUST_300001_SM_1000_NS12placeholders2_1E - _ZN34_INTERNAL_2dbd3842_4_k_cu_00c7cf8e4cuda3std6ranges3__45__cpo4dataE)
_ZN34_INTERNAL_2dbd3842_4_k_cu_00c7cf8e4cuda3std6ranges3__45__cpo4dataE:
	.zero		1
	.type		_ZN34_INTERNAL_2dbd3842_4_k_cu_00c7cf8e6thrust24THRUST_300001_SM_1000_NS12placeholders2_1E,@object
	.size		_ZN34_INTERNAL_2dbd3842_4_k_cu_00c7cf8e6thrust24THRUST_300001_SM_1000_NS12placeholders2_1E,(_ZN34_INTERNAL_2dbd3842_4_k_cu_00c7cf8e4cuda3std3__45__cpo5beginE - _ZN34_INTERNAL_2dbd3842_4_k_cu_00c7cf8e6thrust24THRUST_300001_SM_1000_NS12placeholders2_1E)
_ZN34_INTERNAL_2dbd3842_4_k_cu_00c7cf8e6thrust24THRUST_300001_SM_1000_NS12placeholders2_1E:
	.zero		1
	.type		_ZN34_INTERNAL_2dbd3842_4_k_cu_00c7cf8e4cuda3std3__45__cpo5beginE,@object
	.size		_ZN34_INTERNAL_2dbd3842_4_k_cu_00c7cf8e4cuda3std3__45__cpo5beginE,(_ZN34_INTERNAL_2dbd3842_4_k_cu_00c7cf8e4cuda3std6ranges3__45__cpo5beginE - _ZN34_INTERNAL_2dbd3842_4_k_cu_00c7cf8e4cuda3std3__45__cpo5beginE)
_ZN34_INTERNAL_2dbd3842_4_k_cu_00c7cf8e4cuda3std3__45__cpo5beginE:
	.zero		1
	.type		_ZN34_INTERNAL_2dbd3842_4_k_cu_00c7cf8e4cuda3std6ranges3__45__cpo5beginE,@object
	.size		_ZN34_INTERNAL_2dbd3842_4_k_cu_00c7cf8e4cuda3std6ranges3__45__cpo5beginE,(_ZN34_INTERNAL_2dbd3842_4_k_cu_00c7cf8e6thrust24THRUST_300001_SM_1000_NS12placeholders2_5E - _ZN34_INTERNAL_2dbd3842_4_k_cu_00c7cf8e4cuda3std6ranges3__45__cpo5beginE)
_ZN34_INTERNAL_2dbd3842_4_k_cu_00c7cf8e4cuda3std6ranges3__45__cpo5beginE:
	.zero		1
	.type		_ZN34_INTERNAL_2dbd3842_4_k_cu_00c7cf8e6thrust24THRUST_300001_SM_1000_NS12placeholders2_5E,@object
	.size		_ZN34_INTERNAL_2dbd3842_4_k_cu_00c7cf8e6thrust24THRUST_300001_SM_1000_NS12placeholders2_5E,(_ZN34_INTERNAL_2dbd3842_4_k_cu_00c7cf8e4cuda3std3__45__cpo6rbeginE - _ZN34_INTERNAL_2dbd3842_4_k_cu_00c7cf8e6thrust24THRUST_300001_SM_1000_NS12placeholders2_5E)
_ZN34_INTERNAL_2dbd3842_4_k_cu_00c7cf8e6thrust24THRUST_300001_SM_1000_NS12placeholders2_5E:
	.zero		1
	.type		_ZN34_INTERNAL_2dbd3842_4_k_cu_00c7cf8e4cuda3std3__45__cpo6rbeginE,@object
	.size		_ZN34_INTERNAL_2dbd3842_4_k_cu_00c7cf8e4cuda3std3__45__cpo6rbeginE,(_ZN34_INTERNAL_2dbd3842_4_k_cu_00c7cf8e4cuda3std6ranges3__45__cpo7advanceE - _ZN34_INTERNAL_2dbd3842_4_k_cu_00c7cf8e4cuda3std3__45__cpo6rbeginE)
_ZN34_INTERNAL_2dbd3842_4_k_cu_00c7cf8e4cuda3std3__45__cpo6rbeginE:
	.zero		1
	.type		_ZN34_INTERNAL_2dbd3842_4_k_cu_00c7cf8e4cuda3std6ranges3__45__cpo7advanceE,@object
	.size		_ZN34_INTERNAL_2dbd3842_4_k_cu_00c7cf8e4cuda3std6ranges3__45__cpo7advanceE,(_ZN34_INTERNAL_2dbd3842_4_k_cu_00c7cf8e4cuda3std3__47nulloptE - _ZN34_INTERNAL_2dbd3842_4_k_cu_00c7cf8e4cuda3std6ranges3__45__cpo7advanceE)
_ZN34_INTERNAL_2dbd3842_4_k_cu_00c7cf8e4cuda3std6ranges3__45__cpo7advanceE:
	.zero		1
	.type		_ZN34_INTERNAL_2dbd3842_4_k_cu_00c7cf8e4cuda3std3__47nulloptE,@object
	.size		_ZN34_INTERNAL_2dbd3842_4_k_cu_00c7cf8e4cuda3std3__47nulloptE,(_ZN34_INTERNAL_2dbd3842_4_k_cu_00c7cf8e4cuda3std6ranges3__45__cpo8distanceE - _ZN34_INTERNAL_2dbd3842_4_k_cu_00c7cf8e4cuda3std3__47nulloptE)
_ZN34_INTERNAL_2dbd3842_4_k_cu_00c7cf8e4cuda3std3__47nulloptE:
	.zero		1
	.type		_ZN34_INTERNAL_2dbd3842_4_k_cu_00c7cf8e4cuda3std6ranges3__45__cpo8distanceE,@object
	.size		_ZN34_INTERNAL_2dbd3842_4_k_cu_00c7cf8e4cuda3std6ranges3__45__cpo8distanceE,(_ZN34_INTERNAL_2dbd3842_4_k_cu_00c7cf8e6thrust24THRUST_300001_SM_1000_NS12placeholders3_10E - _ZN34_INTERNAL_2dbd3842_4_k_cu_00c7cf8e4cuda3std6ranges3__45__cpo8distanceE)
_ZN34_INTERNAL_2dbd3842_4_k_cu_00c7cf8e4cuda3std6ranges3__45__cpo8distanceE:
	.zero		1
	.type		_ZN34_INTERNAL_2dbd3842_4_k_cu_00c7cf8e6thrust24THRUST_300001_SM_1000_NS12placeholders3_10E,@object
	.size		_ZN34_INTERNAL_2dbd3842_4_k_cu_00c7cf8e6thrust24THRUST_300001_SM_1000_NS12placeholders3_10E,(_ZN34_INTERNAL_2dbd3842_4_k_cu_00c7cf8e4cuda3std3__419piecewise_constructE - _ZN34_INTERNAL_2dbd3842_4_k_cu_00c7cf8e6thrust24THRUST_300001_SM_1000_NS12placeholders3_10E)
_ZN34_INTERNAL_2dbd3842_4_k_cu_00c7cf8e6thrust24THRUST_300001_SM_1000_NS12placeholders3_10E:
	.zero		1
	.type		_ZN34_INTERNAL_2dbd3842_4_k_cu_00c7cf8e4cuda3std3__419piecewise_constructE,@object
	.size		_ZN34_INTERNAL_2dbd3842_4_k_cu_00c7cf8e4cuda3std3__419piecewise_constructE,(_ZN34_INTERNAL_2dbd3842_4_k_cu_00c7cf8e4cuda3std6ranges3__45__cpo5cdataE - _ZN34_INTERNAL_2dbd3842_4_k_cu_00c7cf8e4cuda3std3__419piecewise_constructE)
_ZN34_INTERNAL_2dbd3842_4_k_cu_00c7cf8e4cuda3std3__419piecewise_constructE:
	.zero		1
	.type		_ZN34_INTERNAL_2dbd3842_4_k_cu_00c7cf8e4cuda3std6ranges3__45__cpo5cdataE,@object
	.size		_ZN34_INTERNAL_2dbd3842_4_k_cu_00c7cf8e4cuda3std6ranges3__45__cpo5cdataE,(_ZN34_INTERNAL_2dbd3842_4_k_cu_00c7cf8e6thrust24THRUST_300001_SM_1000_NS12placeholders2_2E - _ZN34_INTERNAL_2dbd3842_4_k_cu_00c7cf8e4cuda3std6ranges3__45__cpo5cdataE)
_ZN34_INTERNAL_2dbd3842_4_k_cu_00c7cf8e4cuda3std6ranges3__45__cpo5cdataE:
	.zero		1
	.type		_ZN34_INTERNAL_2dbd3842_4_k_cu_00c7cf8e6thrust24THRUST_300001_SM_1000_NS12placeholders2_2E,@object
	.size		_ZN34_INTERNAL_2dbd3842_4_k_cu_00c7cf8e6thrust24THRUST_300001_SM_1000_NS12placeholders2_2E,(_ZN34_INTERNAL_2dbd3842_4_k_cu_00c7cf8e4cuda3std3__45__cpo3endE - _ZN34_INTERNAL_2dbd3842_4_k_cu_00c7cf8e6thrust24THRUST_300001_SM_1000_NS12placeholders2_2E)
_ZN34_INTERNAL_2dbd3842_4_k_cu_00c7cf8e6thrust24THRUST_300001_SM_1000_NS12placeholders2_2E:
	.zero		1
	.type		_ZN34_INTERNAL_2dbd3842_4_k_cu_00c7cf8e4cuda3std3__45__cpo3endE,@object
	.size		_ZN34_INTERNAL_2dbd3842_4_k_cu_00c7cf8e4cuda3std3__45__cpo3endE,(_ZN34_INTERNAL_2dbd3842_4_k_cu_00c7cf8e4cuda3std6ranges3__45__cpo3endE - _ZN34_INTERNAL_2dbd3842_4_k_cu_00c7cf8e4cuda3std3__45__cpo3endE)
_ZN34_INTERNAL_2dbd3842_4_k_cu_00c7cf8e4cuda3std3__45__cpo3endE:
	.zero		1
	.type		_ZN34_INTERNAL_2dbd3842_4_k_cu_00c7cf8e4cuda3std6ranges3__45__cpo3endE,@object
	.size		_ZN34_INTERNAL_2dbd3842_4_k_cu_00c7cf8e4cuda3std6ranges3__45__cpo3endE,(_ZN34_INTERNAL_2dbd3842_4_k_cu_00c7cf8e6thrust24THRUST_300001_SM_1000_NS12placeholders2_6E - _ZN34_INTERNAL_2dbd3842_4_k_cu_00c7cf8e4cuda3std6ranges3__45__cpo3endE)
_ZN34_INTERNAL_2dbd3842_4_k_cu_00c7cf8e4cuda3std6ranges3__45__cpo3endE:
	.zero		1
	.type		_ZN34_INTERNAL_2dbd3842_4_k_cu_00c7cf8e6thrust24THRUST_300001_SM_1000_NS12placeholders2_6E,@object
	.size		_ZN34_INTERNAL_2dbd3842_4_k_cu_00c7cf8e6thrust24THRUST_300001_SM_1000_NS12placeholders2_6E,(_ZN34_INTERNAL_2dbd3842_4_k_cu_00c7cf8e4cuda3std3__45__cpo4rendE - _ZN34_INTERNAL_2dbd3842_4_k_cu_00c7cf8e6thrust24THRUST_300001_SM_1000_NS12placeholders2_6E)
_ZN34_INTERNAL_2dbd3842_4_k_cu_00c7cf8e6thrust24THRUST_300001_SM_1000_NS12placeholders2_6E:
	.zero		1
	.type		_ZN34_INTERNAL_2dbd3842_4_k_cu_00c7cf8e4cuda3std3__45__cpo4rendE,@object
	.size		_ZN34_INTERNAL_2dbd3842_4_k_cu_00c7cf8e4cuda3std3__45__cpo4rendE,(_ZN34_INTERNAL_2dbd3842_4_k_cu_00c7cf8e4cuda3std6ranges3__45__cpo9iter_swapE - _ZN34_INTERNAL_2dbd3842_4_k_cu_00c7cf8e4cuda3std3__45__cpo4rendE)
_ZN34_INTERNAL_2dbd3842_4_k_cu_00c7cf8e4cuda3std3__45__cpo4rendE:
	.zero		1
	.type		_ZN34_INTERNAL_2dbd3842_4_k_cu_00c7cf8e4cuda3std6ranges3__45__cpo9iter_swapE,@object
	.size		_ZN34_INTERNAL_2dbd3842_4_k_cu_00c7cf8e4cuda3std6ranges3__45__cpo9iter_swapE,(_ZN34_INTERNAL_2dbd3842_4_k_cu_00c7cf8e4cuda3std3__48unexpectE - _ZN34_INTERNAL_2dbd3842_4_k_cu_00c7cf8e4cuda3std6ranges3__45__cpo9iter_swapE)
_ZN34_INTERNAL_2dbd3842_4_k_cu_00c7cf8e4cuda3std6ranges3__45__cpo9iter_swapE:
	.zero		1
	.type		_ZN34_INTERNAL_2dbd3842_4_k_cu_00c7cf8e4cuda3std3__48unexpectE,@object
	.size		_ZN34_INTERNAL_2dbd3842_4_k_cu_00c7cf8e4cuda3std3__48unexpectE,(_ZN34_INTERNAL_2dbd3842_4_k_cu_00c7cf8e6thrust24THRUST_300001_SM_1000_NS8cuda_cub3parE - _ZN34_INTERNAL_2dbd3842_4_k_cu_00c7cf8e4cuda3std3__48unexpectE)
_ZN34_INTERNAL_2dbd3842_4_k_cu_00c7cf8e4cuda3std3__48unexpectE:
	.zero		1
	.type		_ZN34_INTERNAL_2dbd3842_4_k_cu_00c7cf8e6thrust24THRUST_300001_SM_1000_NS8cuda_cub3parE,@object
	.size		_ZN34_INTERNAL_2dbd3842_4_k_cu_00c7cf8e6thrust24THRUST_300001_SM_1000_NS8cuda_cub3parE,(_ZN34_INTERNAL_2dbd3842_4_k_cu_00c7cf8e6thrust24THRUST_300001_SM_1000_NS12placeholders2_4E - _ZN34_INTERNAL_2dbd3842_4_k_cu_00c7cf8e6thrust24THRUST_300001_SM_1000_NS8cuda_cub3parE)
_ZN34_INTERNAL_2dbd3842_4_k_cu_00c7cf8e6thrust24THRUST_300001_SM_1000_NS8cuda_cub3parE:
	.zero		1
	.type		_ZN34_INTERNAL_2dbd3842_4_k_cu_00c7cf8e6thrust24THRUST_300001_SM_1000_NS12placeholders2_4E,@object
	.size		_ZN34_INTERNAL_2dbd3842_4_k_cu_00c7cf8e6thrust24THRUST_300001_SM_1000_NS12placeholders2_4E,(_ZN34_INTERNAL_2dbd3842_4_k_cu_00c7cf8e4cuda3std3__45__cpo4cendE - _ZN34_INTERNAL_2dbd3842_4_k_cu_00c7cf8e6thrust24THRUST_300001_SM_1000_NS12placeholders2_4E)
_ZN34_INTERNAL_2dbd3842_4_k_cu_00c7cf8e6thrust24THRUST_300001_SM_1000_NS12placeholders2_4E:
	.zero		1
	.type		_ZN34_INTERNAL_2dbd3842_4_k_cu_00c7cf8e4cuda3std3__45__cpo4cendE,@object
	.size		_ZN34_INTERNAL_2dbd3842_4_k_cu_00c7cf8e4cuda3std3__45__cpo4cendE,(_ZN34_INTERNAL_2dbd3842_4_k_cu_00c7cf8e4cuda3std6ranges3__45__cpo4cendE - _ZN34_INTERNAL_2dbd3842_4_k_cu_00c7cf8e4cuda3std3__45__cpo4cendE)
_ZN34_INTERNAL_2dbd3842_4_k_cu_00c7cf8e4cuda3std3__45__cpo4cendE:
	.zero		1
	.type		_ZN34_INTERNAL_2dbd3842_4_k_cu_00c7cf8e4cuda3std6ranges3__45__cpo4cendE,@object
	.size		_ZN34_INTERNAL_2dbd3842_4_k_cu_00c7cf8e4cuda3std6ranges3__45__cpo4cendE,(_ZN34_INTERNAL_2dbd3842_4_k_cu_00c7cf8e4cuda3std3__420unreachable_sentinelE - _ZN34_INTERNAL_2dbd3842_4_k_cu_00c7cf8e4cuda3std6ranges3__45__cpo4cendE)
_ZN34_INTERNAL_2dbd3842_4_k_cu_00c7cf8e4cuda3std6ranges3__45__cpo4cendE:
	.zero		1
	.type		_ZN34_INTERNAL_2dbd3842_4_k_cu_00c7cf8e4cuda3std3__420unreachable_sentinelE,@object
	.size		_ZN34_INTERNAL_2dbd3842_4_k_cu_00c7cf8e4cuda3std3__420unreachable_sentinelE,(_ZN34_INTERNAL_2dbd3842_4_k_cu_00c7cf8e4cuda3std6ranges3__45__cpo5ssizeE - _ZN34_INTERNAL_2dbd3842_4_k_cu_00c7cf8e4cuda3std3__420unreachable_sentinelE)
_ZN34_INTERNAL_2dbd3842_4_k_cu_00c7cf8e4cuda3std3__420unreachable_sentinelE:
	.zero		1
	.type		_ZN34_INTERNAL_2dbd3842_4_k_cu_00c7cf8e4cuda3std6ranges3__45__cpo5ssizeE,@object
	.size		_ZN34_INTERNAL_2dbd3842_4_k_cu_00c7cf8e4cuda3std6ranges3__45__cpo5ssizeE,(_ZN34_INTERNAL_2dbd3842_4_k_cu_00c7cf8e6thrust24THRUST_300001_SM_1000_NS12placeholders2_8E - _ZN34_INTERNAL_2dbd3842_4_k_cu_00c7cf8e4cuda3std6ranges3__45__cpo5ssizeE)
_ZN34_INTERNAL_2dbd3842_4_k_cu_00c7cf8e4cuda3std6ranges3__45__cpo5ssizeE:
	.zero		1
	.type		_ZN34_INTERNAL_2dbd3842_4_k_cu_00c7cf8e6thrust24THRUST_300001_SM_1000_NS12placeholders2_8E,@object
	.size		_ZN34_INTERNAL_2dbd3842_4_k_cu_00c7cf8e6thrust24THRUST_300001_SM_1000_NS12placeholders2_8E,(_ZN34_INTERNAL_2dbd3842_4_k_cu_00c7cf8e4cuda3std3__45__cpo5crendE - _ZN34_INTERNAL_2dbd3842_4_k_cu_00c7cf8e6thrust24THRUST_300001_SM_1000_NS12placeholders2_8E)
_ZN34_INTERNAL_2dbd3842_4_k_cu_00c7cf8e6thrust24THRUST_300001_SM_1000_NS12placeholders2_8E:
	.zero		1
	.type		_ZN34_INTERNAL_2dbd3842_4_k_cu_00c7cf8e4cuda3std3__45__cpo5crendE,@object
	.size		_ZN34_INTERNAL_2dbd3842_4_k_cu_00c7cf8e4cuda3std3__45__cpo5crendE,(_ZN34_INTERNAL_2dbd3842_4_k_cu_00c7cf8e4cuda3std6ranges3__45__cpo4prevE - _ZN34_INTERNAL_2dbd3842_4_k_cu_00c7cf8e4cuda3std3__45__cpo5crendE)
_ZN34_INTERNAL_2dbd3842_4_k_cu_00c7cf8e4cuda3std3__45__cpo5crendE:
	.zero		1
	.type		_ZN34_INTERNAL_2dbd3842_4_k_cu_00c7cf8e4cuda3std6ranges3__45__cpo4prevE,@object
	.size		_ZN34_INTERNAL_2dbd3842_4_k_cu_00c7cf8e4cuda3std6ranges3__45__cpo4prevE,(_ZN34_INTERNAL_2dbd3842_4_k_cu_00c7cf8e4cuda3std6ranges3__45__cpo9iter_moveE - _ZN34_INTERNAL_2dbd3842_4_k_cu_00c7cf8e4cuda3std6ranges3__45__cpo4prevE)
_ZN34_INTERNAL_2dbd3842_4_k_cu_00c7cf8e4cuda3std6ranges3__45__cpo4prevE:
	.zero		1
	.type		_ZN34_INTERNAL_2dbd3842_4_k_cu_00c7cf8e4cuda3std6ranges3__45__cpo9iter_moveE,@object
	.size		_ZN34_INTERNAL_2dbd3842_4_k_cu_00c7cf8e4cuda3std6ranges3__45__cpo9iter_moveE,(_ZN34_INTERNAL_2dbd3842_4_k_cu_00c7cf8e6thrust24THRUST_300001_SM_1000_NS6system6detail10sequential3seqE - _ZN34_INTERNAL_2dbd3842_4_k_cu_00c7cf8e4cuda3std6ranges3__45__cpo9iter_moveE)
_ZN34_INTERNAL_2dbd3842_4_k_cu_00c7cf8e4cuda3std6ranges3__45__cpo9iter_moveE:
	.zero		1
	.type		_ZN34_INTERNAL_2dbd3842_4_k_cu_00c7cf8e6thrust24THRUST_300001_SM_1000_NS6system6detail10sequential3seqE,@object
	.size		_ZN34_INTERNAL_2dbd3842_4_k_cu_00c7cf8e6thrust24THRUST_300001_SM_1000_NS6system6detail10sequential3seqE,(.L_31 - _ZN34_INTERNAL_2dbd3842_4_k_cu_00c7cf8e6thrust24THRUST_300001_SM_1000_NS6system6detail10sequential3seqE)
_ZN34_INTERNAL_2dbd3842_4_k_cu_00c7cf8e6thrust24THRUST_300001_SM_1000_NS6system6detail10sequential3seqE:
	.zero		1
.L_31:


//--------------------- .nv.constant0._ZN3cub18CUB_300001_SM_10006detail11EmptyKernelIvEEvv --------------------------
	.section	.nv.constant0._ZN3cub18CUB_300001_SM_10006detail11EmptyKernelIvEEvv,"a",@progbits
	.sectionflags	@""
	.align	4
.nv.constant0._ZN3cub18CUB_300001_SM_10006detail11EmptyKernelIvEEvv:
	.zero		896


//--------------------- .nv.constant0._Z13mergesort_gpuPiS_ii --------------------------
	.section	.nv.constant0._Z13mergesort_gpuPiS_ii,"a",@progbits
	.sectionflags	@""
	.align	4
.nv.constant0._Z13mergesort_gpuPiS_ii:
	.zero		920


//--------------------- SYMBOLS --------------------------

	.type		.nv.reservedSmem.offset0,@object
	.size		.nv.reservedSmem.offset0,0x4
